//
// Generated by NVIDIA NVVM Compiler
//
// Compiler Build ID: CL-36424714
// Cuda compilation tools, release 13.0, V13.0.88
// Based on NVVM 20.0.0
//

.version 9.0
.target sm_100
.address_size 64

	// .globl	_Z14setIndexYolov3Piii

.visible .entry _Z14setIndexYolov3Piii(
	.param .u64 .ptr .align 1 _Z14setIndexYolov3Piii_param_0,
	.param .u32 _Z14setIndexYolov3Piii_param_1,
	.param .u32 _Z14setIndexYolov3Piii_param_2
)
{
	.reg .pred 	%p<12>;
	.reg .b32 	%r<31>;
	.reg .b64 	%rd<25>;

	ld.param.u64 	%rd2, [_Z14setIndexYolov3Piii_param_0];
	ld.param.u32 	%r16, [_Z14setIndexYolov3Piii_param_1];
	ld.param.u32 	%r17, [_Z14setIndexYolov3Piii_param_2];
	cvta.to.global.u64 	%rd1, %rd2;
	mov.u32 	%r18, %ctaid.x;
	mov.u32 	%r19, %ntid.x;
	mov.u32 	%r20, %tid.x;
	mad.lo.s32 	%r1, %r18, %r19, %r20;
	setp.ge.s32 	%p1, %r1, %r16;
	setp.lt.s32 	%p2, %r17, 1;
	or.pred  	%p3, %p1, %p2;
	@%p3 bra 	$L__BB0_12;
	and.b32  	%r2, %r17, 7;
	setp.lt.u32 	%p4, %r17, 8;
	mov.b32 	%r29, 0;
	@%p4 bra 	$L__BB0_4;
	and.b32  	%r29, %r17, 2147483640;
	neg.s32 	%r27, %r29;
	shl.b32 	%r5, %r16, 3;
	mul.wide.s32 	%rd5, %r16, 4;
	mov.u32 	%r26, %r1;
$L__BB0_3:
	.pragma "nounroll";
	mul.wide.s32 	%rd3, %r26, 4;
	add.s64 	%rd4, %rd1, %rd3;
	st.global.u32 	[%rd4], %r1;
	add.s64 	%rd6, %rd4, %rd5;
	st.global.u32 	[%rd6], %r1;
	add.s64 	%rd7, %rd6, %rd5;
	st.global.u32 	[%rd7], %r1;
	add.s64 	%rd8, %rd7, %rd5;
	st.global.u32 	[%rd8], %r1;
	add.s64 	%rd9, %rd8, %rd5;
	st.global.u32 	[%rd9], %r1;
	add.s64 	%rd10, %rd9, %rd5;
	st.global.u32 	[%rd10], %r1;
	add.s64 	%rd11, %rd10, %rd5;
	st.global.u32 	[%rd11], %r1;
	add.s64 	%rd12, %rd11, %rd5;
	st.global.u32 	[%rd12], %r1;
	add.s32 	%r27, %r27, 8;
	add.s32 	%r26, %r26, %r5;
	setp.ne.s32 	%p5, %r27, 0;
	@%p5 bra 	$L__BB0_3;
$L__BB0_4:
	setp.eq.s32 	%p6, %r2, 0;
	@%p6 bra 	$L__BB0_12;
	and.b32  	%r11, %r17, 3;
	setp.lt.u32 	%p7, %r2, 4;
	@%p7 bra 	$L__BB0_7;
	mad.lo.s32 	%r22, %r29, %r16, %r1;
	mul.wide.s32 	%rd13, %r22, 4;
	add.s64 	%rd14, %rd1, %rd13;
	st.global.u32 	[%rd14], %r1;
	mul.wide.s32 	%rd15, %r16, 4;
	add.s64 	%rd16, %rd14, %rd15;
	st.global.u32 	[%rd16], %r1;
	add.s64 	%rd17, %rd16, %rd15;
	st.global.u32 	[%rd17], %r1;
	add.s64 	%rd18, %rd17, %rd15;
	st.global.u32 	[%rd18], %r1;
	add.s32 	%r29, %r29, 4;
$L__BB0_7:
	setp.eq.s32 	%p8, %r11, 0;
	@%p8 bra 	$L__BB0_12;
	setp.eq.s32 	%p9, %r11, 1;
	@%p9 bra 	$L__BB0_10;
	mad.lo.s32 	%r23, %r29, %r16, %r1;
	mul.wide.s32 	%rd19, %r23, 4;
	add.s64 	%rd20, %rd1, %rd19;
	st.global.u32 	[%rd20], %r1;
	mul.wide.s32 	%rd21, %r16, 4;
	add.s64 	%rd22, %rd20, %rd21;
	st.global.u32 	[%rd22], %r1;
	add.s32 	%r29, %r29, 2;
$L__BB0_10:
	and.b32  	%r24, %r17, 1;
	setp.eq.b32 	%p10, %r24, 1;
	not.pred 	%p11, %p10;
	@%p11 bra 	$L__BB0_12;
	mad.lo.s32 	%r25, %r29, %r16, %r1;
	mul.wide.s32 	%rd23, %r25, 4;
	add.s64 	%rd24, %rd1, %rd23;
	st.global.u32 	[%rd24], %r1;
$L__BB0_12:
	ret;

}


// ===== COMPILED SASS (sm_100) =====

	.target	sm_100

	.elftype	@"ET_EXEC"


//--------------------- .note.nv.tkinfo           --------------------------
	.section	.note.nv.tkinfo,"",@"SHT_NOTE"
	.sectionflags	@"SHF_NOTE_NV_TKINFO"
	.tkinfo
        /*0018*/ 	.word	0x00000002
        /*0030*/ 	.string	""
        /*0030*/ 	.string	"ptxas"
        /*0030*/ 	.string	"Cuda compilation tools, release 13.0, V13.0.88"
        /*0030*/ 	.string	"Build cuda_13.0.r13.0/compiler.36424714_0"
        /*0030*/ 	.string	"-arch sm_100 -m 64 "



//--------------------- .note.nv.cuinfo           --------------------------
	.section	.note.nv.cuinfo,"",@"SHT_NOTE"
	.sectionflags	@"SHF_NOTE_NV_CUINFO"
        /*0018*/ 	.short	0x0002
        /*001a*/ 	.short	0x0064
        /*001c*/ 	.short	0x0082
	.zero		2


//--------------------- .nv.info                  --------------------------
	.section	.nv.info,"",@"SHT_CUDA_INFO"
	.align	4


	//----- nvinfo : EIATTR_REGCOUNT
	.align		4
        /*0000*/ 	.byte	0x04, 0x2f
        /*0002*/ 	.short	(.L_1 - .L_0)
	.align		4
.L_0:
        /*0004*/ 	.word	index@(_Z14setIndexYolov3Piii)
        /*0008*/ 	.word	0x0000001c


	//----- nvinfo : EIATTR_FRAME_SIZE
	.align		4
.L_1:
        /*000c*/ 	.byte	0x04, 0x11
        /*000e*/ 	.short	(.L_3 - .L_2)
	.align		4
.L_2:
        /*0010*/ 	.word	index@(_Z14setIndexYolov3Piii)
        /*0014*/ 	.word	0x00000000


	//----- nvinfo : EIATTR_MIN_STACK_SIZE
	.align		4
.L_3:
        /*0018*/ 	.byte	0x04, 0x12
        /*001a*/ 	.short	(.L_5 - .L_4)
	.align		4
.L_4:
        /*001c*/ 	.word	index@(_Z14setIndexYolov3Piii)
        /*0020*/ 	.word	0x00000000
.L_5:


//--------------------- .nv.compat                --------------------------
	.section	.nv.compat,"",@"SHT_CUDA_COMPAT_INFO"
	.align	4
        /*0000*/ 	.byte	0x02, 0x09, 0x00, 0x00, 0x02, 0x02, 0x01, 0x00, 0x02, 0x05, 0x05, 0x00, 0x03, 0x07, 0x01, 0x01
        /*0010*/ 	.byte	0x02, 0x03, 0x00, 0x00, 0x02, 0x06, 0x01, 0x00, 0x04, 0x0b, 0x08, 0x00, 0x09, 0x00, 0x00, 0x00
        /*0020*/ 	.byte	0x00, 0x00, 0x00, 0x00


//--------------------- .nv.info._Z14setIndexYolov3Piii --------------------------
	.section	.nv.info._Z14setIndexYolov3Piii,"",@"SHT_CUDA_INFO"
	.sectionflags	@""
	.align	4


	//----- nvinfo : EIATTR_CUDA_API_VERSION
	.align		4
        /*0000*/ 	.byte	0x04, 0x37
        /*0002*/ 	.short	(.L_7 - .L_6)
.L_6:
        /*0004*/ 	.word	0x00000082


	//----- nvinfo : EIATTR_KPARAM_INFO
	.align		4
.L_7:
        /*0008*/ 	.byte	0x04, 0x17
        /*000a*/ 	.short	(.L_9 - .L_8)
.L_8:
        /*000c*/ 	.word	0x00000000
        /*0010*/ 	.short	0x0002
        /*0012*/ 	.short	0x000c
        /*0014*/ 	.byte	0x00, 0xf0, 0x11, 0x00


	//----- nvinfo : EIATTR_KPARAM_INFO
	.align		4
.L_9:
        /*0018*/ 	.byte	0x04, 0x17
        /*001a*/ 	.short	(.L_11 - .L_10)
.L_10:
        /*001c*/ 	.word	0x00000000
        /*0020*/ 	.short	0x0001
        /*0022*/ 	.short	0x0008
        /*0024*/ 	.byte	0x00, 0xf0, 0x11, 0x00


	//----- nvinfo : EIATTR_KPARAM_INFO
	.align		4
.L_11:
        /*0028*/ 	.byte	0x04, 0x17
        /*002a*/ 	.short	(.L_13 - .L_12)
.L_12:
        /*002c*/ 	.word	0x00000000
        /*0030*/ 	.short	0x0000
        /*0032*/ 	.short	0x0000
        /*0034*/ 	.byte	0x00, 0xf5, 0x21, 0x00


	//----- nvinfo : EIATTR_SPARSE_MMA_MASK
	.align		4
.L_13:
        /*0038*/ 	.byte	0x03, 0x50
        /*003a*/ 	.short	0x0000


	//----- nvinfo : EIATTR_MAXREG_COUNT
	.align		4
        /*003c*/ 	.byte	0x03, 0x1b
        /*003e*/ 	.short	0x00ff


	//----- nvinfo : EIATTR_MERCURY_ISA_VERSION
	.align		4
        /*0040*/ 	.byte	0x03, 0x5f
        /*0042*/ 	.short	0x0101


	//----- nvinfo : EIATTR_VRC_CTA_INIT_COUNT
	.align		4
        /*0044*/ 	.byte	0x02, 0x4a
	.zero		1
	.zero		1


	//----- nvinfo : EIATTR_EXIT_INSTR_OFFSETS
	.align		4
        /*0048*/ 	.byte	0x04, 0x1c
        /*004a*/ 	.short	(.L_15 - .L_14)


	//   ....[0]....
.L_14:
        /*004c*/ 	.word	0x00000080


	//   ....[1]....
        /*0050*/ 	.word	0x00000270


	//   ....[2]....
        /*0054*/ 	.word	0x00000370


	//   ....[3]....
        /*0058*/ 	.word	0x00000430


	//   ....[4]....
        /*005c*/ 	.word	0x00000480


	//----- nvinfo : EIATTR_CBANK_PARAM_SIZE
	.align		4
.L_15:
        /*0060*/ 	.byte	0x03, 0x19
        /*0062*/ 	.short	0x0010


	//----- nvinfo : EIATTR_PARAM_CBANK
	.align		4
        /*0064*/ 	.byte	0x04, 0x0a
        /*0066*/ 	.short	(.L_17 - .L_16)
	.align		4
.L_16:
        /*0068*/ 	.word	index@(.nv.constant0._Z14setIndexYolov3Piii)
        /*006c*/ 	.short	0x0380
        /*006e*/ 	.short	0x0010


	//----- nvinfo : EIATTR_SW_WAR
	.align		4
.L_17:
        /*0070*/ 	.byte	0x04, 0x36
        /*0072*/ 	.short	(.L_19 - .L_18)
.L_18:
        /*0074*/ 	.word	0x00000008
.L_19:


//--------------------- .nv.callgraph             --------------------------
	.section	.nv.callgraph,"",@"SHT_CUDA_CALLGRAPH"
	.align	4
	.sectionentsize	8
	.align		4
        /*0000*/ 	.word	0x00000000
	.align		4
        /*0004*/ 	.word	0xffffffff
	.align		4
        /*0008*/ 	.word	0x00000000
	.align		4
        /*000c*/ 	.word	0xfffffffe
	.align		4
        /*0010*/ 	.word	0x00000000
	.align		4
        /*0014*/ 	.word	0xfffffffd
	.align		4
        /*0018*/ 	.word	0x00000000
	.align		4
        /*001c*/ 	.word	0xfffffffc


//--------------------- .text._Z14setIndexYolov3Piii --------------------------
	.section	.text._Z14setIndexYolov3Piii,"ax",@progbits
	.align	128
        .global         _Z14setIndexYolov3Piii
        .type           _Z14setIndexYolov3Piii,@function
        .size           _Z14setIndexYolov3Piii,(.L_x_5 - _Z14setIndexYolov3Piii)
        .other          _Z14setIndexYolov3Piii,@"STO_CUDA_ENTRY STV_DEFAULT"
_Z14setIndexYolov3Piii:
.text._Z14setIndexYolov3Piii:
[----:B------:R-:W-:Y:S01]  /*0000*/  LDC R1, c[0x0][0x37c] ;  /* 0x0000df00ff017b82 */ /* 0x000fe20000000800 */
[----:B------:R-:W0:Y:S07]  /*0010*/  S2R R0, SR_TID.X ;  /* 0x0000000000007919 */ /* 0x000e2e0000002100 */
[----:B------:R-:W0:Y:S08]  /*0020*/  S2UR UR4, SR_CTAID.X ;  /* 0x00000000000479c3 */ /* 0x000e300000002500 */
[----:B------:R-:W0:Y:S08]  /*0030*/  LDC R5, c[0x0][0x360] ;  /* 0x0000d800ff057b82 */ /* 0x000e300000000800 */
[----:B------:R-:W1:Y:S01]  /*0040*/  LDC.64 R2, c[0x0][0x388] ;  /* 0x0000e200ff027b82 */ /* 0x000e620000000a00 */
[----:B0-----:R-:W-:Y:S01]  /*0050*/  IMAD R5, R5, UR4, R0 ;  /* 0x0000000405057c24 */ /* 0x001fe2000f8e0200 */
[----:B-1----:R-:W-:-:S04]  /*0060*/  ISETP.GE.AND P0, PT, R3, 0x1, PT ;  /* 0x000000010300780c */ /* 0x002fc80003f06270 */
[----:B------:R-:W-:-:S13]  /*0070*/  ISETP.GE.OR P0, PT, R5, R2, !P0 ;  /* 0x000000020500720c */ /* 0x000fda0004706670 */
[----:B------:R-:W-:Y:S05]  /*0080*/  @P0 EXIT ;  /* 0x000000000000094d */ /* 0x000fea0003800000 */
[C---:B------:R-:W-:Y:S01]  /*0090*/  ISETP.GE.U32.AND P1, PT, R3.reuse, 0x8, PT ;  /* 0x000000080300780c */ /* 0x040fe20003f26070 */
[----:B------:R-:W0:Y:S01]  /*00a0*/  LDCU.64 UR4, c[0x0][0x358] ;  /* 0x00006b00ff0477ac */ /* 0x000e220008000a00 */
[----:B------:R-:W-:Y:S01]  /*00b0*/  LOP3.LUT R24, R3, 0x7, RZ, 0xc0, !PT ;  /* 0x0000000703187812 */ /* 0x000fe200078ec0ff */
[----:B------:R-:W-:-:S03]  /*00c0*/  HFMA2 R0, -RZ, RZ, 0, 0 ;  /* 0x00000000ff007431 */ /* 0x000fc600000001ff */
[----:B------:R-:W-:-:S07]  /*00d0*/  ISETP.NE.AND P0, PT, R24, RZ, PT ;  /* 0x000000ff1800720c */ /* 0x000fce0003f05270 */
[----:B------:R-:W-:Y:S06]  /*00e0*/  @!P1 BRA `(.L_x_0) ;  /* 0x0000000000609947 */ /* 0x000fec0003800000 */
[----:B------:R-:W1:Y:S01]  /*00f0*/  LDC.64 R6, c[0x0][0x380] ;  /* 0x0000e000ff067b82 */ /* 0x000e620000000a00 */
[----:B------:R-:W-:Y:S02]  /*0100*/  LOP3.LUT R0, R3, 0x7ffffff8, RZ, 0xc0, !PT ;  /* 0x7ffffff803007812 */ /* 0x000fe400078ec0ff */
[----:B------:R-:W-:Y:S02]  /*0110*/  MOV R25, R5 ;  /* 0x0000000500197202 */ /* 0x000fe40000000f00 */
[----:B------:R-:W-:-:S07]  /*0120*/  IADD3 R4, PT, PT, -R0, RZ, RZ ;  /* 0x000000ff00047210 */ /* 0x000fce0007ffe1ff */
.L_x_1:
[----:B-12---:R-:W-:Y:S01]  /*0130*/  IMAD.WIDE R16, R25, 0x4, R6 ;  /* 0x0000000419107825 */ /* 0x006fe200078e0206 */
[----:B------:R-:W-:Y:S02]  /*0140*/  IADD3 R4, PT, PT, R4, 0x8, RZ ;  /* 0x0000000804047810 */ /* 0x000fe40007ffe0ff */
[----:B------:R-:W-:Y:S02]  /*0150*/  LEA R25, R2, R25, 0x3 ;  /* 0x0000001902197211 */ /* 0x000fe400078e18ff */
[----:B------:R-:W-:Y:S01]  /*0160*/  ISETP.NE.AND P1, PT, R4, RZ, PT ;  /* 0x000000ff0400720c */ /* 0x000fe20003f25270 */
[C---:B------:R-:W-:Y:S01]  /*0170*/  IMAD.WIDE R18, R2.reuse, 0x4, R16 ;  /* 0x0000000402127825 */ /* 0x040fe200078e0210 */
[----:B0-----:R2:W-:Y:S04]  /*0180*/  STG.E desc[UR4][R16.64], R5 ;  /* 0x0000000510007986 */ /* 0x0015e8000c101904 */
[----:B------:R2:W-:Y:S01]  /*0190*/  STG.E desc[UR4][R18.64], R5 ;  /* 0x0000000512007986 */ /* 0x0005e2000c101904 */
[----:B------:R-:W-:-:S05]  /*01a0*/  IMAD.WIDE R20, R2, 0x4, R18 ;  /* 0x0000000402147825 */ /* 0x000fca00078e0212 */
        /* <DEDUP_REMOVED lines=11> */
[----:B------:R-:W-:Y:S05]  /*0260*/  @P1 BRA `(.L_x_1) ;  /* 0xfffffffc00b01947 */ /* 0x000fea000383ffff */
.L_x_0:
[----:B0-----:R-:W-:Y:S05]  /*0270*/  @!P0 EXIT ;  /* 0x000000000000894d */ /* 0x001fea0003800000 */
[----:B------:R-:W-:Y:S02]  /*0280*/  ISETP.GE.U32.AND P0, PT, R24, 0x4, PT ;  /* 0x000000041800780c */ /* 0x000fe40003f06070 */
[----:B------:R-:W-:-:S04]  /*0290*/  LOP3.LUT R4, R3, 0x3, RZ, 0xc0, !PT ;  /* 0x0000000303047812 */ /* 0x000fc800078ec0ff */
[----:B------:R-:W-:-:S07]  /*02a0*/  ISETP.NE.AND P1, PT, R4, RZ, PT ;  /* 0x000000ff0400720c */ /* 0x000fce0003f25270 */
[----:B------:R-:W-:Y:S06]  /*02b0*/  @!P0 BRA `(.L_x_2) ;  /* 0x00000000002c8947 */ /* 0x000fec0003800000 */
[----:B------:R-:W0:Y:S01]  /*02c0*/  LDC.64 R6, c[0x0][0x380] ;  /* 0x0000e000ff067b82 */ /* 0x000e220000000a00 */
[C---:B--2---:R-:W-:Y:S01]  /*02d0*/  IMAD R9, R0.reuse, R2, R5 ;  /* 0x0000000200097224 */ /* 0x044fe200078e0205 */
[----:B------:R-:W-:-:S03]  /*02e0*/  IADD3 R0, PT, PT, R0, 0x4, RZ ;  /* 0x0000000400007810 */ /* 0x000fc60007ffe0ff */
[----:B0-----:R-:W-:-:S05]  /*02f0*/  IMAD.WIDE R6, R9, 0x4, R6 ;  /* 0x0000000409067825 */ /* 0x001fca00078e0206 */
[----:B------:R0:W-:Y:S01]  /*0300*/  STG.E desc[UR4][R6.64], R5 ;  /* 0x0000000506007986 */ /* 0x0001e2000c101904 */
[----:B------:R-:W-:-:S05]  /*0310*/  IMAD.WIDE R8, R2, 0x4, R6 ;  /* 0x0000000402087825 */ /* 0x000fca00078e0206 */
[----:B------:R0:W-:Y:S01]  /*0320*/  STG.E desc[UR4][R8.64], R5 ;  /* 0x0000000508007986 */ /* 0x0001e2000c101904 */
[----:B------:R-:W-:-:S05]  /*0330*/  IMAD.WIDE R10, R2, 0x4, R8 ;  /* 0x00000004020a7825 */ /* 0x000fca00078e0208 */
[----:B------:R0:W-:Y:S01]  /*0340*/  STG.E desc[UR4][R10.64], R5 ;  /* 0x000000050a007986 */ /* 0x0001e2000c101904 */
[----:B------:R-:W-:-:S05]  /*0350*/  IMAD.WIDE R12, R2, 0x4, R10 ;  /* 0x00000004020c7825 */ /* 0x000fca00078e020a */
[----:B------:R0:W-:Y:S02]  /*0360*/  STG.E desc[UR4][R12.64], R5 ;  /* 0x000000050c007986 */ /* 0x0001e4000c101904 */
.L_x_2:
[----:B------:R-:W-:Y:S05]  /*0370*/  @!P1 EXIT ;  /* 0x000000000000994d */ /* 0x000fea0003800000 */
[----:B------:R-:W-:Y:S02]  /*0380*/  ISETP.NE.AND P0, PT, R4, 0x1, PT ;  /* 0x000000010400780c */ /* 0x000fe40003f05270 */
[----:B------:R-:W-:-:S04]  /*0390*/  LOP3.LUT R3, R3, 0x1, RZ, 0xc0, !PT ;  /* 0x0000000103037812 */ /* 0x000fc800078ec0ff */
[----:B------:R-:W-:-:S07]  /*03a0*/  ISETP.NE.U32.AND P1, PT, R3, 0x1, PT ;  /* 0x000000010300780c */ /* 0x000fce0003f25070 */
[----:B------:R-:W-:Y:S06]  /*03b0*/  @!P0 BRA `(.L_x_3) ;  /* 0x00000000001c8947 */ /* 0x000fec0003800000 */
[----:B0-----:R-:W0:Y:S01]  /*03c0*/  LDC.64 R6, c[0x0][0x380] ;  /* 0x0000e000ff067b82 */ /* 0x001e220000000a00 */
[C---:B------:R-:W-:Y:S01]  /*03d0*/  IMAD R3, R0.reuse, R2, R5 ;  /* 0x0000000200037224 */ /* 0x040fe200078e0205 */
[----:B------:R-:W-:-:S03]  /*03e0*/  IADD3 R0, PT, PT, R0, 0x2, RZ ;  /* 0x0000000200007810 */ /* 0x000fc60007ffe0ff */
[----:B0-----:R-:W-:-:S05]  /*03f0*/  IMAD.WIDE R6, R3, 0x4, R6 ;  /* 0x0000000403067825 */ /* 0x001fca00078e0206 */
[----:B------:R1:W-:Y:S01]  /*0400*/  STG.E desc[UR4][R6.64], R5 ;  /* 0x0000000506007986 */ /* 0x0003e2000c101904 */
[----:B--2---:R-:W-:-:S05]  /*0410*/  IMAD.WIDE R8, R2, 0x4, R6 ;  /* 0x0000000402087825 */ /* 0x004fca00078e0206 */
[----:B------:R1:W-:Y:S02]  /*0420*/  STG.E desc[UR4][R8.64], R5 ;  /* 0x0000000508007986 */ /* 0x0003e4000c101904 */
.L_x_3:
[----:B------:R-:W-:Y:S05]  /*0430*/  @P1 EXIT ;  /* 0x000000000000194d */ /* 0x000fea0003800000 */
[----:B01----:R-:W0:Y:S01]  /*0440*/  LDC.64 R6, c[0x0][0x380] ;  /* 0x0000e000ff067b82 */ /* 0x003e220000000a00 */
[----:B------:R-:W-:-:S04]  /*0450*/  IMAD R3, R0, R2, R5 ;  /* 0x0000000200037224 */ /* 0x000fc800078e0205 */
[----:B0-----:R-:W-:-:S05]  /*0460*/  IMAD.WIDE R2, R3, 0x4, R6 ;  /* 0x0000000403027825 */ /* 0x001fca00078e0206 */
[----:B------:R-:W-:Y:S01]  /*0470*/  STG.E desc[UR4][R2.64], R5 ;  /* 0x0000000502007986 */ /* 0x000fe2000c101904 */
[----:B------:R-:W-:Y:S05]  /*0480*/  EXIT ;  /* 0x000000000000794d */ /* 0x000fea0003800000 */
.L_x_4:
[----:B------:R-:W-:-:S00]  /*0490*/  BRA `(.L_x_4) ;  /* 0xfffffffc00fc7947 */ /* 0x000fc0000383ffff */
[----:B------:R-:W-:-:S00]  /*04a0*/  NOP ;  /* 0x0000000000007918 */ /* 0x000fc00000000000 */
        /* <DEDUP_REMOVED lines=13> */
.L_x_5:


//--------------------- .nv.shared.reserved.0     --------------------------
	.section	.nv.shared.reserved.0,"aw",@nobits
	.weak		__nv_reservedSMEM_offset_0_alias
	.size		__nv_reservedSMEM_offset_0_alias, 0, 64
	.other		__nv_reservedSMEM_offset_0_alias,@"STO_CUDA_RESERVED_SHARED STV_DEFAULT"
__nv_reservedSMEM_offset_0_alias:
	.zero		0
	.zero		64


//--------------------- .nv.constant0._Z14setIndexYolov3Piii --------------------------
	.section	.nv.constant0._Z14setIndexYolov3Piii,"a",@progbits
	.sectionflags	@""
	.align	4
.nv.constant0._Z14setIndexYolov3Piii:
	.zero		912


//--------------------- SYMBOLS --------------------------

	.type		.nv.reservedSmem.offset0,@object
	.size		.nv.reservedSmem.offset0,0x4
